	.headerflags	@"EF_CUDA_TEXMODE_UNIFIED EF_CUDA_64BIT_ADDRESS EF_CUDA_ACCELERATORS EF_CUDA_SM90 EF_CUDA_VIRTUAL_SM(EF_CUDA_SM90)"
	.elftype	@"ET_EXEC"


//--------------------- .nv.info                  --------------------------
	.section	.nv.info,"",@"SHT_CUDA_INFO"
	.align	4


	//----- nvinfo : EIATTR_REGCOUNT
	.align		4
        /*0000*/ 	.byte	0x04, 0x2f
        /*0002*/ 	.short	(.L_1 - .L_0)
	.align		4
.L_0:
        /*0004*/ 	.word	index@(triton_poi_fused__softmax_add_mul_rsub_4)
        /*0008*/ 	.word	0x00000010


	//----- nvinfo : EIATTR_MIN_STACK_SIZE
	.align		4
.L_1:
        /*000c*/ 	.byte	0x04, 0x12
        /*000e*/ 	.short	(.L_3 - .L_2)
	.align		4
.L_2:
        /*0010*/ 	.word	index@(triton_poi_fused__softmax_add_mul_rsub_4)
        /*0014*/ 	.word	0x00000000


	//----- nvinfo : EIATTR_FRAME_SIZE
	.align		4
.L_3:
        /*0018*/ 	.byte	0x04, 0x11
        /*001a*/ 	.short	(.L_5 - .L_4)
	.align		4
.L_4:
        /*001c*/ 	.word	index@(triton_poi_fused__softmax_add_mul_rsub_4)
        /*0020*/ 	.word	0x00000000


	//----- nvinfo : EIATTR_MIN_STACK_SIZE
	.align		4
.L_5:
        /*0024*/ 	.byte	0x04, 0x12
        /*0026*/ 	.short	(.L_7 - .L_6)
	.align		4
.L_6:
        /*0028*/ 	.word	index@(triton_poi_fused__softmax_add_mul_rsub_4)
        /*002c*/ 	.word	0x00000000
.L_7:


//--------------------- .nv.info.triton_poi_fused__softmax_add_mul_rsub_4 --------------------------
	.section	.nv.info.triton_poi_fused__softmax_add_mul_rsub_4,"",@"SHT_CUDA_INFO"
	.sectionflags	@""
	.align	4


	//----- nvinfo : EIATTR_CUDA_API_VERSION
	.align		4
        /*0000*/ 	.byte	0x04, 0x37
        /*0002*/ 	.short	(.L_9 - .L_8)
.L_8:
        /*0004*/ 	.word	0x0000007c


	//----- nvinfo : EIATTR_KPARAM_INFO
	.align		4
.L_9:
        /*0008*/ 	.byte	0x04, 0x17
        /*000a*/ 	.short	(.L_11 - .L_10)
.L_10:
        /*000c*/ 	.word	0x00000000
        /*0010*/ 	.short	0x0004
        /*0012*/ 	.short	0x0020
        /*0014*/ 	.byte	0x00, 0xf0, 0x11, 0x00


	//----- nvinfo : EIATTR_KPARAM_INFO
	.align		4
.L_11:
        /*0018*/ 	.byte	0x04, 0x17
        /*001a*/ 	.short	(.L_13 - .L_12)
.L_12:
        /*001c*/ 	.word	0x00000000
        /*0020*/ 	.short	0x0003
        /*0022*/ 	.short	0x0018
        /*0024*/ 	.byte	0x00, 0xf4, 0x21, 0x00


	//----- nvinfo : EIATTR_KPARAM_INFO
	.align		4
.L_13:
        /*0028*/ 	.byte	0x04, 0x17
        /*002a*/ 	.short	(.L_15 - .L_14)
.L_14:
        /*002c*/ 	.word	0x00000000
        /*0030*/ 	.short	0x0002
        /*0032*/ 	.short	0x0010
        /*0034*/ 	.byte	0x00, 0xf4, 0x21, 0x00


	//----- nvinfo : EIATTR_KPARAM_INFO
	.align		4
.L_15:
        /*0038*/ 	.byte	0x04, 0x17
        /*003a*/ 	.short	(.L_17 - .L_16)
.L_16:
        /*003c*/ 	.word	0x00000000
        /*0040*/ 	.short	0x0001
        /*0042*/ 	.short	0x0008
        /*0044*/ 	.byte	0x00, 0xf4, 0x21, 0x00


	//----- nvinfo : EIATTR_KPARAM_INFO
	.align		4
.L_17:
        /*0048*/ 	.byte	0x04, 0x17
        /*004a*/ 	.short	(.L_19 - .L_18)
.L_18:
        /*004c*/ 	.word	0x00000000
        /*0050*/ 	.short	0x0000
        /*0052*/ 	.short	0x0000
        /*0054*/ 	.byte	0x00, 0xf4, 0x21, 0x00


	//----- nvinfo : EIATTR_SPARSE_MMA_MASK
	.align		4
.L_19:
        /*0058*/ 	.byte	0x03, 0x50
        /*005a*/ 	.short	0x0000


	//----- nvinfo : EIATTR_MAXREG_COUNT
	.align		4
        /*005c*/ 	.byte	0x03, 0x1b
        /*005e*/ 	.short	0x00ff


	//----- nvinfo : EIATTR_EXIT_INSTR_OFFSETS
	.align		4
        /*0060*/ 	.byte	0x04, 0x1c
        /*0062*/ 	.short	(.L_21 - .L_20)


	//   ....[0]....
.L_20:
        /*0064*/ 	.word	0x00000320


	//   ....[1]....
        /*0068*/ 	.word	0x00000340


	//----- nvinfo : EIATTR_REQNTID
	.align		4
.L_21:
        /*006c*/ 	.byte	0x04, 0x10
        /*006e*/ 	.short	(.L_23 - .L_22)
.L_22:
        /*0070*/ 	.word	0x00000080
        /*0074*/ 	.word	0x00000001
        /*0078*/ 	.word	0x00000001


	//----- nvinfo : EIATTR_CBANK_PARAM_SIZE
	.align		4
.L_23:
        /*007c*/ 	.byte	0x03, 0x19
        /*007e*/ 	.short	0x0024


	//----- nvinfo : EIATTR_PARAM_CBANK
	.align		4
        /*0080*/ 	.byte	0x04, 0x0a
        /*0082*/ 	.short	(.L_25 - .L_24)
	.align		4
.L_24:
        /*0084*/ 	.word	index@(.nv.constant0.triton_poi_fused__softmax_add_mul_rsub_4)
        /*0088*/ 	.short	0x0210
        /*008a*/ 	.short	0x0024


	//----- nvinfo : EIATTR_SW_WAR
	.align		4
.L_25:
        /*008c*/ 	.byte	0x04, 0x36
        /*008e*/ 	.short	(.L_27 - .L_26)
.L_26:
        /*0090*/ 	.word	0x00000008
.L_27:


//--------------------- .nv.callgraph             --------------------------
	.section	.nv.callgraph,"",@"SHT_CUDA_CALLGRAPH"
	.align	4
	.sectionentsize	8
	.align		4
        /*0000*/ 	.word	0x00000000
	.align		4
        /*0004*/ 	.word	0xffffffff
	.align		4
        /*0008*/ 	.word	0x00000000
	.align		4
        /*000c*/ 	.word	0xfffffffe
	.align		4
        /*0010*/ 	.word	0x00000000
	.align		4
        /*0014*/ 	.word	0xfffffffd
	.align		4
        /*0018*/ 	.word	0x00000000
	.align		4
        /*001c*/ 	.word	0xfffffffc


//--------------------- .text.triton_poi_fused__softmax_add_mul_rsub_4 --------------------------
	.section	.text.triton_poi_fused__softmax_add_mul_rsub_4,"ax",@progbits
	.align	128
        .global         triton_poi_fused__softmax_add_mul_rsub_4
        .type           triton_poi_fused__softmax_add_mul_rsub_4,@function
        .size           triton_poi_fused__softmax_add_mul_rsub_4,(.L_x_1 - triton_poi_fused__softmax_add_mul_rsub_4)
        .other          triton_poi_fused__softmax_add_mul_rsub_4,@"STO_CUDA_ENTRY STV_DEFAULT"
triton_poi_fused__softmax_add_mul_rsub_4:
.text.triton_poi_fused__softmax_add_mul_rsub_4:
[----:B------:R-:W0:Y:S02]  /*0000*/  LDC R1, c[0x0][0x28] ;  /* 0x00000a00ff017b82 */ /* 0x000e240000000800 */
[----:B------:R-:W1:Y:S01]  /*0010*/  S2R R0, SR_TID.X ;  /* 0x0000000000007919 */ /* 0x000e620000002100 */
[----:B------:R-:W2:Y:S01]  /*0020*/  LDC.64 R6, c[0x0][0x218] ;  /* 0x00008600ff067b82 */ /* 0x000ea20000000a00 */
[----:B------:R-:W-:Y:S01]  /*0030*/  HFMA2.MMA R13, -RZ, RZ, 0, 0 ;  /* 0x00000000ff0d7435 */ /* 0x000fe200000001ff */
[----:B------:R-:W-:Y:S01]  /*0040*/  ULDC.64 UR4, c[0x0][0x208] ;  /* 0x0000820000047ab9 */ /* 0x000fe20000000a00 */
[----:B------:R-:W3:Y:S05]  /*0050*/  S2R R3, SR_CTAID.X ;  /* 0x0000000000037919 */ /* 0x000eea0000002500 */
[----:B------:R-:W4:Y:S01]  /*0060*/  LDC.64 R4, c[0x0][0x210] ;  /* 0x00008400ff047b82 */ /* 0x000f220000000a00 */
[----:B-1----:R-:W-:-:S04]  /*0070*/  LOP3.LUT R0, R0, 0x7f, RZ, 0xc0, !PT ;  /* 0x0000007f00007812 */ /* 0x002fc800078ec0ff */
[----:B---3--:R-:W-:Y:S02]  /*0080*/  LEA R11, R3, R0, 0x7 ;  /* 0x00000000030b7211 */ /* 0x008fe400078e38ff */
[----:B------:R-:W-:Y:S02]  /*0090*/  SHF.R.S32.HI R2, RZ, 0x18, R3 ;  /* 0x00000018ff027819 */ /* 0x000fe40000011403 */
[----:B------:R-:W-:Y:S02]  /*00a0*/  SHF.R.S32.HI R0, RZ, 0x1f, R11 ;  /* 0x0000001fff007819 */ /* 0x000fe4000001140b */
[----:B------:R-:W-:Y:S02]  /*00b0*/  SGXT R2, R2, 0x1 ;  /* 0x000000010202781a */ /* 0x000fe40000000200 */
[-C--:B------:R-:W-:Y:S02]  /*00c0*/  LEA.HI R0, R0, R11.reuse, RZ, 0x2 ;  /* 0x0000000b00007211 */ /* 0x080fe400078f10ff */
[----:B------:R-:W-:-:S02]  /*00d0*/  LEA.HI R9, R2, R11, RZ, 0x6 ;  /* 0x0000000b02097211 */ /* 0x000fc400078f30ff */
[----:B------:R-:W-:Y:S01]  /*00e0*/  LOP3.LUT R8, R0, 0xfffffffc, RZ, 0xc0, !PT ;  /* 0xfffffffc00087812 */ /* 0x000fe200078ec0ff */
[----:B------:R-:W1:Y:S01]  /*00f0*/  LDC.64 R2, c[0x0][0x220] ;  /* 0x00008800ff027b82 */ /* 0x000e620000000a00 */
[----:B------:R-:W-:Y:S02]  /*0100*/  SHF.R.S32.HI R9, RZ, 0x6, R9 ;  /* 0x00000006ff097819 */ /* 0x000fe40000011409 */
[----:B------:R-:W-:Y:S02]  /*0110*/  IADD3 R8, R11, -R8, RZ ;  /* 0x800000080b087210 */ /* 0x000fe40007ffe0ff */
[----:B------:R-:W-:-:S03]  /*0120*/  ISETP.GE.AND P3, PT, R11, 0x100, PT ;  /* 0x000001000b00780c */ /* 0x000fc60003f66270 */
[----:B------:R-:W-:-:S04]  /*0130*/  IMAD R9, R9, 0x4, R8 ;  /* 0x0000000409097824 */ /* 0x000fc800078e0208 */
[----:B--2---:R-:W-:Y:S02]  /*0140*/  IMAD.WIDE R6, R9, 0x4, R6 ;  /* 0x0000000409067825 */ /* 0x004fe400078e0206 */
[----:B------:R-:W2:Y:S02]  /*0150*/  LDC.64 R8, c[0x0][0x228] ;  /* 0x00008a00ff087b82 */ /* 0x000ea40000000a00 */
[----:B----4-:R-:W-:Y:S01]  /*0160*/  IMAD.WIDE R4, R11, 0x4, R4 ;  /* 0x000000040b047825 */ /* 0x010fe200078e0204 */
[----:B------:R-:W-:Y:S01]  /*0170*/  SHF.R.S32.HI R11, RZ, 0x2, R0 ;  /* 0x00000002ff0b7819 */ /* 0x000fe20000011400 */
[----:B------:R-:W3:Y:S01]  /*0180*/  @!P3 LDG.E.EL R13, desc[UR4][R6.64] ;  /* 0x00000004060db981 */ /* 0x000ee2000c2e1900 */
[----:B------:R-:W-:Y:S01]  /*0190*/  MOV R10, RZ ;  /* 0x000000ff000a7202 */ /* 0x000fe20000000f00 */
[----:B------:R-:W-:Y:S02]  /*01a0*/  IMAD.MOV.U32 R0, RZ, RZ, RZ ;  /* 0x000000ffff007224 */ /* 0x000fe400078e00ff */
[----:B-1----:R-:W-:-:S04]  /*01b0*/  IMAD.WIDE R2, R11, 0x4, R2 ;  /* 0x000000040b027825 */ /* 0x002fc800078e0202 */
[----:B------:R-:W4:Y:S04]  /*01c0*/  @!P3 LDG.E R0, desc[UR4][R4.64] ;  /* 0x000000040400b981 */ /* 0x000f28000c1e1900 */
[----:B------:R-:W5:Y:S01]  /*01d0*/  @!P3 LDG.E.EL R10, desc[UR4][R2.64] ;  /* 0x00000004020ab981 */ /* 0x000f62000c2e1900 */
[----:B--2---:R-:W-:Y:S01]  /*01e0*/  IMAD.WIDE R8, R11, 0x4, R8 ;  /* 0x000000040b087825 */ /* 0x004fe200078e0208 */
[----:B------:R-:W-:-:S10]  /*01f0*/  HFMA2.MMA R11, -RZ, RZ, 0, 0 ;  /* 0x00000000ff0b7435 */ /* 0x000fd400000001ff */
[----:B------:R-:W2:Y:S01]  /*0200*/  @!P3 LDG.E.EL R11, desc[UR4][R8.64] ;  /* 0x00000004080bb981 */ /* 0x000ea2000c2e1900 */
[----:B---3--:R-:W-:-:S04]  /*0210*/  FADD R6, -R13, 1 ;  /* 0x3f8000000d067421 */ /* 0x008fc80000000100 */
[----:B------:R-:W-:-:S04]  /*0220*/  FMUL R6, R6, -1.00000001504746621988e+30 ;  /* 0xf149f2ca06067820 */ /* 0x000fc80000400000 */
[----:B----4-:R-:W-:-:S04]  /*0230*/  FFMA R13, R13, R0, R6 ;  /* 0x000000000d0d7223 */ /* 0x010fc80000000006 */
[----:B-----5:R-:W-:-:S04]  /*0240*/  FADD R10, R13, -R10 ;  /* 0x8000000a0d0a7221 */ /* 0x020fc80000000000 */
[----:B------:R-:W-:-:S05]  /*0250*/  FMUL R10, R10, 1.4426950216293334961 ;  /* 0x3fb8aa3b0a0a7820 */ /* 0x000fca0000400000 */
[----:B------:R-:W-:Y:S02]  /*0260*/  FSETP.GEU.AND P1, PT, R10, -126, PT ;  /* 0xc2fc00000a00780b */ /* 0x000fe40003f2e000 */
[C---:B--2---:R-:W-:Y:S02]  /*0270*/  FSETP.GT.AND P0, PT, |R11|.reuse, 8.50705917302346158658e+37, PT ;  /* 0x7e8000000b00780b */ /* 0x044fe40003f04200 */
[----:B------:R-:W-:-:S09]  /*0280*/  FSETP.GEU.AND P2, PT, |R11|, 1.175494350822287508e-38, PT ;  /* 0x008000000b00780b */ /* 0x000fd20003f4e200 */
[----:B------:R-:W-:-:S04]  /*0290*/  @!P1 FMUL R10, R10, 0.5 ;  /* 0x3f0000000a0a9820 */ /* 0x000fc80000400000 */
[----:B------:R-:W1:Y:S01]  /*02a0*/  MUFU.EX2 R0, R10 ;  /* 0x0000000a00007308 */ /* 0x000e620000000800 */
[----:B------:R-:W-:-:S04]  /*02b0*/  @P0 FMUL R11, R11, 0.25 ;  /* 0x3e8000000b0b0820 */ /* 0x000fc80000400000 */
[----:B------:R-:W-:-:S04]  /*02c0*/  @!P2 FMUL R11, R11, 16777216 ;  /* 0x4b8000000b0ba820 */ /* 0x000fc80000400000 */
[----:B------:R-:W2:Y:S01]  /*02d0*/  MUFU.RCP R3, R11 ;  /* 0x0000000b00037308 */ /* 0x000ea20000001000 */
[----:B-1----:R-:W-:-:S04]  /*02e0*/  @!P1 FMUL R0, R0, R0 ;  /* 0x0000000000009220 */ /* 0x002fc80000400000 */
[----:B------:R-:W-:-:S04]  /*02f0*/  @P0 FMUL R0, R0, 0.25 ;  /* 0x3e80000000000820 */ /* 0x000fc80000400000 */
[----:B------:R-:W-:-:S04]  /*0300*/  @!P2 FMUL R0, R0, 16777216 ;  /* 0x4b8000000000a820 */ /* 0x000fc80000400000 */
[----:B--2---:R-:W-:Y:S01]  /*0310*/  FMUL R3, R3, R0 ;  /* 0x0000000003037220 */ /* 0x004fe20000400000 */
[----:B------:R-:W-:Y:S06]  /*0320*/  @P3 EXIT ;  /* 0x000000000000394d */ /* 0x000fec0003800000 */
[----:B------:R-:W-:Y:S01]  /*0330*/  STG.E desc[UR4][R4.64], R3 ;  /* 0x0000000304007986 */ /* 0x000fe2000c101904 */
[----:B------:R-:W-:Y:S05]  /*0340*/  EXIT ;  /* 0x000000000000794d */ /* 0x000fea0003800000 */
.L_x_0:
[----:B------:R-:W-:-:S00]  /*0350*/  BRA `(.L_x_0) ;  /* 0xfffffffc00fc7947 */ /* 0x000fc0000383ffff */
[----:B------:R-:W-:-:S00]  /*0360*/  NOP ;  /* 0x0000000000007918 */ /* 0x000fc00000000000 */
        /* <DEDUP_REMOVED lines=9> */
.L_x_1:


//--------------------- .nv.constant0.triton_poi_fused__softmax_add_mul_rsub_4 --------------------------
	.section	.nv.constant0.triton_poi_fused__softmax_add_mul_rsub_4,"a",@progbits
	.sectionflags	@""
	.align	4
.nv.constant0.triton_poi_fused__softmax_add_mul_rsub_4:
	.zero		564
